//
// Generated by NVIDIA NVVM Compiler
//
// Compiler Build ID: CL-36424714
// Cuda compilation tools, release 13.0, V13.0.88
// Based on NVVM 20.0.0
//

.version 9.0
.target sm_100
.address_size 64

	// .globl	_Z4multPi
.const .align 4 .u32 escalar_d;

.visible .entry _Z4multPi(
	.param .u64 .ptr .align 1 _Z4multPi_param_0
)
{
	.reg .pred 	%p<2>;
	.reg .b32 	%r<8>;
	.reg .b64 	%rd<5>;

	ld.param.u64 	%rd1, [_Z4multPi_param_0];
	mov.u32 	%r2, %ntid.x;
	mov.u32 	%r3, %ctaid.x;
	mov.u32 	%r4, %tid.x;
	mad.lo.s32 	%r1, %r2, %r3, %r4;
	setp.gt.s32 	%p1, %r1, 99;
	@%p1 bra 	$L__BB0_2;
	cvta.to.global.u64 	%rd2, %rd1;
	ld.const.u32 	%r5, [escalar_d];
	mul.wide.s32 	%rd3, %r1, 4;
	add.s64 	%rd4, %rd2, %rd3;
	ld.global.u32 	%r6, [%rd4];
	mul.lo.s32 	%r7, %r6, %r5;
	st.global.u32 	[%rd4], %r7;
$L__BB0_2:
	ret;

}


// ===== COMPILED SASS (sm_100) =====

	.target	sm_100

	.elftype	@"ET_EXEC"


//--------------------- .note.nv.tkinfo           --------------------------
	.section	.note.nv.tkinfo,"",@"SHT_NOTE"
	.sectionflags	@"SHF_NOTE_NV_TKINFO"
	.tkinfo
        /*0018*/ 	.word	0x00000002
        /*0030*/ 	.string	""
        /*0030*/ 	.string	"ptxas"
        /*0030*/ 	.string	"Cuda compilation tools, release 13.0, V13.0.88"
        /*0030*/ 	.string	"Build cuda_13.0.r13.0/compiler.36424714_0"
        /*0030*/ 	.string	"-arch sm_100 -m 64 "



//--------------------- .note.nv.cuinfo           --------------------------
	.section	.note.nv.cuinfo,"",@"SHT_NOTE"
	.sectionflags	@"SHF_NOTE_NV_CUINFO"
        /*0018*/ 	.short	0x0002
        /*001a*/ 	.short	0x0064
        /*001c*/ 	.short	0x0082
	.zero		2


//--------------------- .nv.info                  --------------------------
	.section	.nv.info,"",@"SHT_CUDA_INFO"
	.align	4


	//----- nvinfo : EIATTR_REGCOUNT
	.align		4
        /*0000*/ 	.byte	0x04, 0x2f
        /*0002*/ 	.short	(.L_2 - .L_1)
	.align		4
.L_1:
        /*0004*/ 	.word	index@(_Z4multPi)
        /*0008*/ 	.word	0x00000008


	//----- nvinfo : EIATTR_FRAME_SIZE
	.align		4
.L_2:
        /*000c*/ 	.byte	0x04, 0x11
        /*000e*/ 	.short	(.L_4 - .L_3)
	.align		4
.L_3:
        /*0010*/ 	.word	index@(_Z4multPi)
        /*0014*/ 	.word	0x00000000


	//----- nvinfo : EIATTR_MIN_STACK_SIZE
	.align		4
.L_4:
        /*0018*/ 	.byte	0x04, 0x12
        /*001a*/ 	.short	(.L_6 - .L_5)
	.align		4
.L_5:
        /*001c*/ 	.word	index@(_Z4multPi)
        /*0020*/ 	.word	0x00000000
.L_6:


//--------------------- .nv.compat                --------------------------
	.section	.nv.compat,"",@"SHT_CUDA_COMPAT_INFO"
	.align	4
        /*0000*/ 	.byte	0x02, 0x09, 0x00, 0x00, 0x02, 0x02, 0x01, 0x00, 0x02, 0x05, 0x05, 0x00, 0x03, 0x07, 0x01, 0x01
        /*0010*/ 	.byte	0x02, 0x03, 0x00, 0x00, 0x02, 0x06, 0x01, 0x00, 0x04, 0x0b, 0x08, 0x00, 0x09, 0x00, 0x00, 0x00
        /*0020*/ 	.byte	0x00, 0x00, 0x00, 0x00


//--------------------- .nv.info._Z4multPi        --------------------------
	.section	.nv.info._Z4multPi,"",@"SHT_CUDA_INFO"
	.sectionflags	@""
	.align	4


	//----- nvinfo : EIATTR_CUDA_API_VERSION
	.align		4
        /*0000*/ 	.byte	0x04, 0x37
        /*0002*/ 	.short	(.L_8 - .L_7)
.L_7:
        /*0004*/ 	.word	0x00000082


	//----- nvinfo : EIATTR_KPARAM_INFO
	.align		4
.L_8:
        /*0008*/ 	.byte	0x04, 0x17
        /*000a*/ 	.short	(.L_10 - .L_9)
.L_9:
        /*000c*/ 	.word	0x00000000
        /*0010*/ 	.short	0x0000
        /*0012*/ 	.short	0x0000
        /*0014*/ 	.byte	0x00, 0xf5, 0x21, 0x00


	//----- nvinfo : EIATTR_SPARSE_MMA_MASK
	.align		4
.L_10:
        /*0018*/ 	.byte	0x03, 0x50
        /*001a*/ 	.short	0x0000


	//----- nvinfo : EIATTR_MAXREG_COUNT
	.align		4
        /*001c*/ 	.byte	0x03, 0x1b
        /*001e*/ 	.short	0x00ff


	//----- nvinfo : EIATTR_MERCURY_ISA_VERSION
	.align		4
        /*0020*/ 	.byte	0x03, 0x5f
        /*0022*/ 	.short	0x0101


	//----- nvinfo : EIATTR_VRC_CTA_INIT_COUNT
	.align		4
        /*0024*/ 	.byte	0x02, 0x4a
	.zero		1
	.zero		1


	//----- nvinfo : EIATTR_EXIT_INSTR_OFFSETS
	.align		4
        /*0028*/ 	.byte	0x04, 0x1c
        /*002a*/ 	.short	(.L_12 - .L_11)


	//   ....[0]....
.L_11:
        /*002c*/ 	.word	0x00000060


	//   ....[1]....
        /*0030*/ 	.word	0x000000e0


	//----- nvinfo : EIATTR_CBANK_PARAM_SIZE
	.align		4
.L_12:
        /*0034*/ 	.byte	0x03, 0x19
        /*0036*/ 	.short	0x0008


	//----- nvinfo : EIATTR_PARAM_CBANK
	.align		4
        /*0038*/ 	.byte	0x04, 0x0a
        /*003a*/ 	.short	(.L_14 - .L_13)
	.align		4
.L_13:
        /*003c*/ 	.word	index@(.nv.constant0._Z4multPi)
        /*0040*/ 	.short	0x0380
        /*0042*/ 	.short	0x0008


	//----- nvinfo : EIATTR_SW_WAR
	.align		4
.L_14:
        /*0044*/ 	.byte	0x04, 0x36
        /*0046*/ 	.short	(.L_16 - .L_15)
.L_15:
        /*0048*/ 	.word	0x00000008
.L_16:


//--------------------- .nv.callgraph             --------------------------
	.section	.nv.callgraph,"",@"SHT_CUDA_CALLGRAPH"
	.align	4
	.sectionentsize	8
	.align		4
        /*0000*/ 	.word	0x00000000
	.align		4
        /*0004*/ 	.word	0xffffffff
	.align		4
        /*0008*/ 	.word	0x00000000
	.align		4
        /*000c*/ 	.word	0xfffffffe
	.align		4
        /*0010*/ 	.word	0x00000000
	.align		4
        /*0014*/ 	.word	0xfffffffd
	.align		4
        /*0018*/ 	.word	0x00000000
	.align		4
        /*001c*/ 	.word	0xfffffffc


//--------------------- .nv.constant3             --------------------------
	.section	.nv.constant3,"a",@progbits
	.align	4
.nv.constant3:
	.type		escalar_d,@object
	.size		escalar_d,(.L_0 - escalar_d)
escalar_d:
	.zero		4
.L_0:


//--------------------- .text._Z4multPi           --------------------------
	.section	.text._Z4multPi,"ax",@progbits
	.align	128
        .global         _Z4multPi
        .type           _Z4multPi,@function
        .size           _Z4multPi,(.L_x_1 - _Z4multPi)
        .other          _Z4multPi,@"STO_CUDA_ENTRY STV_DEFAULT"
_Z4multPi:
.text._Z4multPi:
[----:B------:R-:W-:Y:S01]  /*0000*/  LDC R1, c[0x0][0x37c] ;  /* 0x0000df00ff017b82 */ /* 0x000fe20000000800 */
[----:B------:R-:W0:Y:S01]  /*0010*/  S2R R5, SR_CTAID.X ;  /* 0x0000000000057919 */ /* 0x000e220000002500 */
[----:B------:R-:W0:Y:S01]  /*0020*/  LDCU UR4, c[0x0][0x360] ;  /* 0x00006c00ff0477ac */ /* 0x000e220008000800 */
[----:B------:R-:W0:Y:S02]  /*0030*/  S2R R0, SR_TID.X ;  /* 0x0000000000007919 */ /* 0x000e240000002100 */
[----:B0-----:R-:W-:-:S05]  /*0040*/  IMAD R5, R5, UR4, R0 ;  /* 0x0000000405057c24 */ /* 0x001fca000f8e0200 */
[----:B------:R-:W-:-:S13]  /*0050*/  ISETP.GT.AND P0, PT, R5, 0x63, PT ;  /* 0x000000630500780c */ /* 0x000fda0003f04270 */
[----:B------:R-:W-:Y:S05]  /*0060*/  @P0 EXIT ;  /* 0x000000000000094d */ /* 0x000fea0003800000 */
[----:B------:R-:W0:Y:S01]  /*0070*/  LDC.64 R2, c[0x0][0x380] ;  /* 0x0000e000ff027b82 */ /* 0x000e220000000a00 */
[----:B------:R-:W1:Y:S01]  /*0080*/  LDCU.64 UR4, c[0x0][0x358] ;  /* 0x00006b00ff0477ac */ /* 0x000e620008000a00 */
[----:B------:R-:W2:Y:S01]  /*0090*/  LDCU UR6, c[0x3][URZ] ;  /* 0x00c00000ff0677ac */ /* 0x000ea20008000800 */
[----:B0-----:R-:W-:-:S05]  /*00a0*/  IMAD.WIDE R2, R5, 0x4, R2 ;  /* 0x0000000405027825 */ /* 0x001fca00078e0202 */
[----:B-1----:R-:W2:Y:S02]  /*00b0*/  LDG.E R0, desc[UR4][R2.64] ;  /* 0x0000000402007981 */ /* 0x002ea4000c1e1900 */
[----:B--2---:R-:W-:-:S05]  /*00c0*/  IMAD R5, R0, UR6, RZ ;  /* 0x0000000600057c24 */ /* 0x004fca000f8e02ff */
[----:B------:R-:W-:Y:S01]  /*00d0*/  STG.E desc[UR4][R2.64], R5 ;  /* 0x0000000502007986 */ /* 0x000fe2000c101904 */
[----:B------:R-:W-:Y:S05]  /*00e0*/  EXIT ;  /* 0x000000000000794d */ /* 0x000fea0003800000 */
.L_x_0:
[----:B------:R-:W-:-:S00]  /*00f0*/  BRA `(.L_x_0) ;  /* 0xfffffffc00fc7947 */ /* 0x000fc0000383ffff */
[----:B------:R-:W-:-:S00]  /*0100*/  NOP ;  /* 0x0000000000007918 */ /* 0x000fc00000000000 */
[----:B------:R-:W-:-:S00]  /*0110*/  NOP ;  /* 0x0000000000007918 */ /* 0x000fc00000000000 */
[----:B------:R-:W-:-:S00]  /*0120*/  NOP ;  /* 0x0000000000007918 */ /* 0x000fc00000000000 */
[----:B------:R-:W-:-:S00]  /*0130*/  NOP ;  /* 0x0000000000007918 */ /* 0x000fc00000000000 */
[----:B------:R-:W-:-:S00]  /*0140*/  NOP ;  /* 0x0000000000007918 */ /* 0x000fc00000000000 */
[----:B------:R-:W-:-:S00]  /*0150*/  NOP ;  /* 0x0000000000007918 */ /* 0x000fc00000000000 */
[----:B------:R-:W-:-:S00]  /*0160*/  NOP ;  /* 0x0000000000007918 */ /* 0x000fc00000000000 */
[----:B------:R-:W-:-:S00]  /*0170*/  NOP ;  /* 0x0000000000007918 */ /* 0x000fc00000000000 */
.L_x_1:


//--------------------- .nv.shared.reserved.0     --------------------------
	.section	.nv.shared.reserved.0,"aw",@nobits
	.weak		__nv_reservedSMEM_offset_0_alias
	.size		__nv_reservedSMEM_offset_0_alias, 0, 64
	.other		__nv_reservedSMEM_offset_0_alias,@"STO_CUDA_RESERVED_SHARED STV_DEFAULT"
__nv_reservedSMEM_offset_0_alias:
	.zero		0
	.zero		64


//--------------------- .nv.constant0._Z4multPi   --------------------------
	.section	.nv.constant0._Z4multPi,"a",@progbits
	.sectionflags	@""
	.align	4
.nv.constant0._Z4multPi:
	.zero		904


//--------------------- SYMBOLS --------------------------

	.type		.nv.reservedSmem.offset0,@object
	.size		.nv.reservedSmem.offset0,0x4
